//
// Generated by NVIDIA NVVM Compiler
//
// Compiler Build ID: CL-36424714
// Cuda compilation tools, release 13.0, V13.0.88
// Based on NVVM 20.0.0
//

.version 9.0
.target sm_100
.address_size 64

	// .globl	_Z20sumArrayElementK2D1DPiS_jjiiiii

.visible .entry _Z20sumArrayElementK2D1DPiS_jjiiiii(
	.param .u64 .ptr .align 1 _Z20sumArrayElementK2D1DPiS_jjiiiii_param_0,
	.param .u64 .ptr .align 1 _Z20sumArrayElementK2D1DPiS_jjiiiii_param_1,
	.param .u32 _Z20sumArrayElementK2D1DPiS_jjiiiii_param_2,
	.param .u32 _Z20sumArrayElementK2D1DPiS_jjiiiii_param_3,
	.param .u32 _Z20sumArrayElementK2D1DPiS_jjiiiii_param_4,
	.param .u32 _Z20sumArrayElementK2D1DPiS_jjiiiii_param_5,
	.param .u32 _Z20sumArrayElementK2D1DPiS_jjiiiii_param_6,
	.param .u32 _Z20sumArrayElementK2D1DPiS_jjiiiii_param_7,
	.param .u32 _Z20sumArrayElementK2D1DPiS_jjiiiii_param_8
)
{
	.reg .pred 	%p<18>;
	.reg .b32 	%r<33>;
	.reg .b64 	%rd<11>;

	ld.param.u64 	%rd4, [_Z20sumArrayElementK2D1DPiS_jjiiiii_param_0];
	ld.param.u64 	%rd3, [_Z20sumArrayElementK2D1DPiS_jjiiiii_param_1];
	ld.param.u32 	%r11, [_Z20sumArrayElementK2D1DPiS_jjiiiii_param_2];
	ld.param.u32 	%r17, [_Z20sumArrayElementK2D1DPiS_jjiiiii_param_3];
	ld.param.u32 	%r12, [_Z20sumArrayElementK2D1DPiS_jjiiiii_param_4];
	ld.param.u32 	%r13, [_Z20sumArrayElementK2D1DPiS_jjiiiii_param_5];
	ld.param.u32 	%r14, [_Z20sumArrayElementK2D1DPiS_jjiiiii_param_6];
	ld.param.u32 	%r15, [_Z20sumArrayElementK2D1DPiS_jjiiiii_param_7];
	ld.param.u32 	%r16, [_Z20sumArrayElementK2D1DPiS_jjiiiii_param_8];
	cvta.to.global.u64 	%rd1, %rd4;
	mov.u32 	%r1, %tid.x;
	mov.u32 	%r2, %ctaid.x;
	mov.u32 	%r32, %ntid.x;
	mad.lo.s32 	%r4, %r2, %r32, %r1;
	mov.u32 	%r5, %ctaid.y;
	mov.u32 	%r19, %ntid.y;
	mov.u32 	%r20, %tid.y;
	mad.lo.s32 	%r21, %r5, %r19, %r20;
	mul.lo.s32 	%r7, %r11, %r21;
	setp.ge.u32 	%p1, %r4, %r11;
	setp.ge.u32 	%p2, %r21, %r17;
	or.pred  	%p3, %p1, %p2;
	@%p3 bra 	$L__BB0_9;
	setp.le.u32 	%p4, %r12, %r4;
	setp.le.u32 	%p5, %r4, %r14;
	and.pred  	%p6, %p4, %p5;
	setp.le.u32 	%p7, %r13, %r21;
	setp.le.u32 	%p8, %r21, %r15;
	and.pred  	%p9, %p7, %p8;
	and.pred  	%p10, %p6, %p9;
	add.s32 	%r22, %r7, %r4;
	mul.wide.u32 	%rd5, %r22, 4;
	add.s64 	%rd2, %rd1, %rd5;
	not.pred 	%p11, %p10;
	@%p11 bra 	$L__BB0_3;
	ld.global.u32 	%r23, [%rd2];
	mul.lo.s32 	%r24, %r23, %r16;
	st.global.u32 	[%rd2], %r24;
$L__BB0_3:
	bar.sync 	0;
	setp.lt.u32 	%p12, %r32, 2;
	@%p12 bra 	$L__BB0_7;
$L__BB0_4:
	shr.u32 	%r9, %r32, 1;
	setp.ge.u32 	%p13, %r1, %r9;
	add.s32 	%r10, %r9, %r4;
	setp.ge.u32 	%p14, %r10, %r11;
	or.pred  	%p15, %p13, %p14;
	@%p15 bra 	$L__BB0_6;
	add.s32 	%r25, %r10, %r7;
	mul.wide.u32 	%rd6, %r25, 4;
	add.s64 	%rd7, %rd1, %rd6;
	ld.global.u32 	%r26, [%rd7];
	ld.global.u32 	%r27, [%rd2];
	add.s32 	%r28, %r27, %r26;
	st.global.u32 	[%rd2], %r28;
$L__BB0_6:
	bar.sync 	0;
	setp.gt.u32 	%p16, %r32, 3;
	mov.u32 	%r32, %r9;
	@%p16 bra 	$L__BB0_4;
$L__BB0_7:
	setp.ne.s32 	%p17, %r1, 0;
	@%p17 bra 	$L__BB0_9;
	ld.global.u32 	%r29, [%rd2];
	mov.u32 	%r30, %nctaid.x;
	mad.lo.s32 	%r31, %r5, %r30, %r2;
	cvta.to.global.u64 	%rd8, %rd3;
	mul.wide.u32 	%rd9, %r31, 4;
	add.s64 	%rd10, %rd8, %rd9;
	st.global.u32 	[%rd10], %r29;
$L__BB0_9:
	ret;

}


// ===== COMPILED SASS (sm_100) =====

	.target	sm_100

	.elftype	@"ET_EXEC"


//--------------------- .note.nv.tkinfo           --------------------------
	.section	.note.nv.tkinfo,"",@"SHT_NOTE"
	.sectionflags	@"SHF_NOTE_NV_TKINFO"
	.tkinfo
        /*0018*/ 	.word	0x00000002
        /*0030*/ 	.string	""
        /*0030*/ 	.string	"ptxas"
        /*0030*/ 	.string	"Cuda compilation tools, release 13.0, V13.0.88"
        /*0030*/ 	.string	"Build cuda_13.0.r13.0/compiler.36424714_0"
        /*0030*/ 	.string	"-arch sm_100 -m 64 "



//--------------------- .note.nv.cuinfo           --------------------------
	.section	.note.nv.cuinfo,"",@"SHT_NOTE"
	.sectionflags	@"SHF_NOTE_NV_CUINFO"
        /*0018*/ 	.short	0x0002
        /*001a*/ 	.short	0x0064
        /*001c*/ 	.short	0x0082
	.zero		2


//--------------------- .nv.info                  --------------------------
	.section	.nv.info,"",@"SHT_CUDA_INFO"
	.align	4


	//----- nvinfo : EIATTR_REGCOUNT
	.align		4
        /*0000*/ 	.byte	0x04, 0x2f
        /*0002*/ 	.short	(.L_1 - .L_0)
	.align		4
.L_0:
        /*0004*/ 	.word	index@(_Z20sumArrayElementK2D1DPiS_jjiiiii)
        /*0008*/ 	.word	0x00000010


	//----- nvinfo : EIATTR_FRAME_SIZE
	.align		4
.L_1:
        /*000c*/ 	.byte	0x04, 0x11
        /*000e*/ 	.short	(.L_3 - .L_2)
	.align		4
.L_2:
        /*0010*/ 	.word	index@(_Z20sumArrayElementK2D1DPiS_jjiiiii)
        /*0014*/ 	.word	0x00000000


	//----- nvinfo : EIATTR_MIN_STACK_SIZE
	.align		4
.L_3:
        /*0018*/ 	.byte	0x04, 0x12
        /*001a*/ 	.short	(.L_5 - .L_4)
	.align		4
.L_4:
        /*001c*/ 	.word	index@(_Z20sumArrayElementK2D1DPiS_jjiiiii)
        /*0020*/ 	.word	0x00000000
.L_5:


//--------------------- .nv.compat                --------------------------
	.section	.nv.compat,"",@"SHT_CUDA_COMPAT_INFO"
	.align	4
        /*0000*/ 	.byte	0x02, 0x09, 0x00, 0x00, 0x02, 0x02, 0x01, 0x00, 0x02, 0x05, 0x05, 0x00, 0x03, 0x07, 0x01, 0x01
        /*0010*/ 	.byte	0x02, 0x03, 0x00, 0x00, 0x02, 0x06, 0x01, 0x00, 0x04, 0x0b, 0x08, 0x00, 0x09, 0x00, 0x00, 0x00
        /*0020*/ 	.byte	0x00, 0x00, 0x00, 0x00


//--------------------- .nv.info._Z20sumArrayElementK2D1DPiS_jjiiiii --------------------------
	.section	.nv.info._Z20sumArrayElementK2D1DPiS_jjiiiii,"",@"SHT_CUDA_INFO"
	.sectionflags	@""
	.align	4


	//----- nvinfo : EIATTR_CUDA_API_VERSION
	.align		4
        /*0000*/ 	.byte	0x04, 0x37
        /*0002*/ 	.short	(.L_7 - .L_6)
.L_6:
        /*0004*/ 	.word	0x00000082


	//----- nvinfo : EIATTR_KPARAM_INFO
	.align		4
.L_7:
        /*0008*/ 	.byte	0x04, 0x17
        /*000a*/ 	.short	(.L_9 - .L_8)
.L_8:
        /*000c*/ 	.word	0x00000000
        /*0010*/ 	.short	0x0008
        /*0012*/ 	.short	0x0028
        /*0014*/ 	.byte	0x00, 0xf0, 0x11, 0x00


	//----- nvinfo : EIATTR_KPARAM_INFO
	.align		4
.L_9:
        /*0018*/ 	.byte	0x04, 0x17
        /*001a*/ 	.short	(.L_11 - .L_10)
.L_10:
        /*001c*/ 	.word	0x00000000
        /*0020*/ 	.short	0x0007
        /*0022*/ 	.short	0x0024
        /*0024*/ 	.byte	0x00, 0xf0, 0x11, 0x00


	//----- nvinfo : EIATTR_KPARAM_INFO
	.align		4
.L_11:
        /*0028*/ 	.byte	0x04, 0x17
        /*002a*/ 	.short	(.L_13 - .L_12)
.L_12:
        /*002c*/ 	.word	0x00000000
        /*0030*/ 	.short	0x0006
        /*0032*/ 	.short	0x0020
        /*0034*/ 	.byte	0x00, 0xf0, 0x11, 0x00


	//----- nvinfo : EIATTR_KPARAM_INFO
	.align		4
.L_13:
        /*0038*/ 	.byte	0x04, 0x17
        /*003a*/ 	.short	(.L_15 - .L_14)
.L_14:
        /*003c*/ 	.word	0x00000000
        /*0040*/ 	.short	0x0005
        /*0042*/ 	.short	0x001c
        /*0044*/ 	.byte	0x00, 0xf0, 0x11, 0x00


	//----- nvinfo : EIATTR_KPARAM_INFO
	.align		4
.L_15:
        /*0048*/ 	.byte	0x04, 0x17
        /*004a*/ 	.short	(.L_17 - .L_16)
.L_16:
        /*004c*/ 	.word	0x00000000
        /*0050*/ 	.short	0x0004
        /*0052*/ 	.short	0x0018
        /*0054*/ 	.byte	0x00, 0xf0, 0x11, 0x00


	//----- nvinfo : EIATTR_KPARAM_INFO
	.align		4
.L_17:
        /*0058*/ 	.byte	0x04, 0x17
        /*005a*/ 	.short	(.L_19 - .L_18)
.L_18:
        /*005c*/ 	.word	0x00000000
        /*0060*/ 	.short	0x0003
        /*0062*/ 	.short	0x0014
        /*0064*/ 	.byte	0x00, 0xf0, 0x11, 0x00


	//----- nvinfo : EIATTR_KPARAM_INFO
	.align		4
.L_19:
        /*0068*/ 	.byte	0x04, 0x17
        /*006a*/ 	.short	(.L_21 - .L_20)
.L_20:
        /*006c*/ 	.word	0x00000000
        /*0070*/ 	.short	0x0002
        /*0072*/ 	.short	0x0010
        /*0074*/ 	.byte	0x00, 0xf0, 0x11, 0x00


	//----- nvinfo : EIATTR_KPARAM_INFO
	.align		4
.L_21:
        /*0078*/ 	.byte	0x04, 0x17
        /*007a*/ 	.short	(.L_23 - .L_22)
.L_22:
        /*007c*/ 	.word	0x00000000
        /*0080*/ 	.short	0x0001
        /*0082*/ 	.short	0x0008
        /*0084*/ 	.byte	0x00, 0xf5, 0x21, 0x00


	//----- nvinfo : EIATTR_KPARAM_INFO
	.align		4
.L_23:
        /*0088*/ 	.byte	0x04, 0x17
        /*008a*/ 	.short	(.L_25 - .L_24)
.L_24:
        /*008c*/ 	.word	0x00000000
        /*0090*/ 	.short	0x0000
        /*0092*/ 	.short	0x0000
        /*0094*/ 	.byte	0x00, 0xf5, 0x21, 0x00


	//----- nvinfo : EIATTR_SPARSE_MMA_MASK
	.align		4
.L_25:
        /*0098*/ 	.byte	0x03, 0x50
        /*009a*/ 	.short	0x0000


	//----- nvinfo : EIATTR_MAXREG_COUNT
	.align		4
        /*009c*/ 	.byte	0x03, 0x1b
        /*009e*/ 	.short	0x00ff


	//----- nvinfo : EIATTR_NUM_BARRIERS
	.align		4
        /*00a0*/ 	.byte	0x02, 0x4c
        /*00a2*/ 	.byte	0x01
	.zero		1


	//----- nvinfo : EIATTR_MERCURY_ISA_VERSION
	.align		4
        /*00a4*/ 	.byte	0x03, 0x5f
        /*00a6*/ 	.short	0x0101


	//----- nvinfo : EIATTR_VRC_CTA_INIT_COUNT
	.align		4
        /*00a8*/ 	.byte	0x02, 0x4a
	.zero		1
	.zero		1


	//----- nvinfo : EIATTR_EXIT_INSTR_OFFSETS
	.align		4
        /*00ac*/ 	.byte	0x04, 0x1c
        /*00ae*/ 	.short	(.L_27 - .L_26)


	//   ....[0]....
.L_26:
        /*00b0*/ 	.word	0x000000c0


	//   ....[1]....
        /*00b4*/ 	.word	0x00000360


	//   ....[2]....
        /*00b8*/ 	.word	0x000003d0


	//----- nvinfo : EIATTR_CRS_STACK_SIZE
	.align		4
.L_27:
        /*00bc*/ 	.byte	0x04, 0x1e
        /*00be*/ 	.short	(.L_29 - .L_28)
.L_28:
        /*00c0*/ 	.word	0x00000000


	//----- nvinfo : EIATTR_CBANK_PARAM_SIZE
	.align		4
.L_29:
        /*00c4*/ 	.byte	0x03, 0x19
        /*00c6*/ 	.short	0x002c


	//----- nvinfo : EIATTR_PARAM_CBANK
	.align		4
        /*00c8*/ 	.byte	0x04, 0x0a
        /*00ca*/ 	.short	(.L_31 - .L_30)
	.align		4
.L_30:
        /*00cc*/ 	.word	index@(.nv.constant0._Z20sumArrayElementK2D1DPiS_jjiiiii)
        /*00d0*/ 	.short	0x0380
        /*00d2*/ 	.short	0x002c


	//----- nvinfo : EIATTR_SW_WAR
	.align		4
.L_31:
        /*00d4*/ 	.byte	0x04, 0x36
        /*00d6*/ 	.short	(.L_33 - .L_32)
.L_32:
        /*00d8*/ 	.word	0x00000008
.L_33:


//--------------------- .nv.callgraph             --------------------------
	.section	.nv.callgraph,"",@"SHT_CUDA_CALLGRAPH"
	.align	4
	.sectionentsize	8
	.align		4
        /*0000*/ 	.word	0x00000000
	.align		4
        /*0004*/ 	.word	0xffffffff
	.align		4
        /*0008*/ 	.word	0x00000000
	.align		4
        /*000c*/ 	.word	0xfffffffe
	.align		4
        /*0010*/ 	.word	0x00000000
	.align		4
        /*0014*/ 	.word	0xfffffffd
	.align		4
        /*0018*/ 	.word	0x00000000
	.align		4
        /*001c*/ 	.word	0xfffffffc


//--------------------- .text._Z20sumArrayElementK2D1DPiS_jjiiiii --------------------------
	.section	.text._Z20sumArrayElementK2D1DPiS_jjiiiii,"ax",@progbits
	.align	128
        .global         _Z20sumArrayElementK2D1DPiS_jjiiiii
        .type           _Z20sumArrayElementK2D1DPiS_jjiiiii,@function
        .size           _Z20sumArrayElementK2D1DPiS_jjiiiii,(.L_x_7 - _Z20sumArrayElementK2D1DPiS_jjiiiii)
        .other          _Z20sumArrayElementK2D1DPiS_jjiiiii,@"STO_CUDA_ENTRY STV_DEFAULT"
_Z20sumArrayElementK2D1DPiS_jjiiiii:
.text._Z20sumArrayElementK2D1DPiS_jjiiiii:
[----:B------:R-:W-:Y:S01]  /*0000*/  LDC R1, c[0x0][0x37c] ;  /* 0x0000df00ff017b82 */ /* 0x000fe20000000800 */
[----:B------:R-:W0:Y:S07]  /*0010*/  S2R R10, SR_CTAID.Y ;  /* 0x00000000000a7919 */ /* 0x000e2e0000002600 */
[----:B------:R-:W1:Y:S01]  /*0020*/  S2UR UR4, SR_CTAID.X ;  /* 0x00000000000479c3 */ /* 0x000e620000002500 */
[----:B------:R-:W2:Y:S01]  /*0030*/  LDCU.64 UR6, c[0x0][0x390] ;  /* 0x00007200ff0677ac */ /* 0x000ea20008000a00 */
[----:B------:R-:W0:Y:S01]  /*0040*/  S2R R9, SR_TID.Y ;  /* 0x0000000000097919 */ /* 0x000e220000002200 */
[----:B------:R-:W1:Y:S05]  /*0050*/  S2R R13, SR_TID.X ;  /* 0x00000000000d7919 */ /* 0x000e6a0000002100 */
[----:B------:R-:W1:Y:S01]  /*0060*/  LDC R8, c[0x0][0x360] ;  /* 0x0000d800ff087b82 */ /* 0x000e620000000800 */
[----:B------:R-:W0:Y:S02]  /*0070*/  LDCU UR5, c[0x0][0x364] ;  /* 0x00006c80ff0577ac */ /* 0x000e240008000800 */
[----:B0-----:R-:W-:-:S02]  /*0080*/  IMAD R9, R10, UR5, R9 ;  /* 0x000000050a097c24 */ /* 0x001fc4000f8e0209 */
[----:B-1----:R-:W-:-:S03]  /*0090*/  IMAD R0, R8, UR4, R13 ;  /* 0x0000000408007c24 */ /* 0x002fc6000f8e020d */
[----:B--2---:R-:W-:-:S04]  /*00a0*/  ISETP.GE.U32.AND P0, PT, R9, UR7, PT ;  /* 0x0000000709007c0c */ /* 0x004fc8000bf06070 */
[----:B------:R-:W-:-:S13]  /*00b0*/  ISETP.GE.U32.OR P0, PT, R0, UR6, P0 ;  /* 0x0000000600007c0c */ /* 0x000fda0008706470 */
[----:B------:R-:W-:Y:S05]  /*00c0*/  @P0 EXIT ;  /* 0x000000000000094d */ /* 0x000fea0003800000 */
[----:B------:R-:W0:Y:S01]  /*00d0*/  LDCU.64 UR8, c[0x0][0x3a0] ;  /* 0x00007400ff0877ac */ /* 0x000e220008000a00 */
[----:B------:R-:W1:Y:S01]  /*00e0*/  LDC.64 R4, c[0x0][0x380] ;  /* 0x0000e000ff047b82 */ /* 0x000e620000000a00 */
[----:B------:R-:W-:Y:S01]  /*00f0*/  IMAD R7, R9, UR6, R0 ;  /* 0x0000000609077c24 */ /* 0x000fe2000f8e0200 */
[----:B------:R-:W-:Y:S01]  /*0100*/  BSSY.RECONVERGENT B0, `(.L_x_0) ;  /* 0x000000f000007945 */ /* 0x000fe20003800200 */
[----:B------:R-:W2:Y:S01]  /*0110*/  LDCU.64 UR10, c[0x0][0x398] ;  /* 0x00007300ff0a77ac */ /* 0x000ea20008000a00 */
[----:B------:R-:W3:Y:S04]  /*0120*/  LDCU.64 UR6, c[0x0][0x358] ;  /* 0x00006b00ff0677ac */ /* 0x000ee80008000a00 */
[----:B------:R-:W4:Y:S01]  /*0130*/  LDC.64 R2, c[0x0][0x380] ;  /* 0x0000e000ff027b82 */ /* 0x000f220000000a00 */
[----:B0-----:R-:W-:-:S02]  /*0140*/  ISETP.GT.U32.AND P0, PT, R0, UR8, PT ;  /* 0x0000000800007c0c */ /* 0x001fc4000bf04070 */
[C---:B------:R-:W-:Y:S02]  /*0150*/  ISETP.GT.U32.AND P1, PT, R9.reuse, UR9, PT ;  /* 0x0000000909007c0c */ /* 0x040fe4000bf24070 */
[----:B--2---:R-:W-:Y:S02]  /*0160*/  ISETP.GE.U32.AND P0, PT, R0, UR10, !P0 ;  /* 0x0000000a00007c0c */ /* 0x004fe4000c706070 */
[----:B------:R-:W-:Y:S01]  /*0170*/  ISETP.GE.U32.AND P1, PT, R9, UR11, !P1 ;  /* 0x0000000b09007c0c */ /* 0x000fe2000cf26070 */
[----:B-1----:R-:W-:-:S03]  /*0180*/  IMAD.WIDE.U32 R4, R7, 0x4, R4 ;  /* 0x0000000407047825 */ /* 0x002fc600078e0004 */
[----:B------:R-:W-:-:S13]  /*0190*/  PLOP3.LUT P0, PT, P0, P1, PT, 0x80, 0x8 ;  /* 0x000000000008781c */ /* 0x000fda0000703070 */
[----:B---34-:R-:W-:Y:S05]  /*01a0*/  @!P0 BRA `(.L_x_1) ;  /* 0x0000000000108947 */ /* 0x018fea0003800000 */
[----:B------:R-:W2:Y:S01]  /*01b0*/  LDG.E R6, desc[UR6][R4.64] ;  /* 0x0000000604067981 */ /* 0x000ea2000c1e1900 */
[----:B------:R-:W2:Y:S02]  /*01c0*/  LDCU UR5, c[0x0][0x3a8] ;  /* 0x00007500ff0577ac */ /* 0x000ea40008000800 */
[----:B--2---:R-:W-:-:S05]  /*01d0*/  IMAD R7, R6, UR5, RZ ;  /* 0x0000000506077c24 */ /* 0x004fca000f8e02ff */
[----:B------:R0:W-:Y:S02]  /*01e0*/  STG.E desc[UR6][R4.64], R7 ;  /* 0x0000000704007986 */ /* 0x0001e4000c101906 */
.L_x_1:
[----:B------:R-:W-:Y:S05]  /*01f0*/  BSYNC.RECONVERGENT B0 ;  /* 0x0000000000007941 */ /* 0x000fea0003800200 */
.L_x_0:
[----:B------:R-:W-:Y:S01]  /*0200*/  BAR.SYNC.DEFER_BLOCKING 0x0 ;  /* 0x0000000000007b1d */ /* 0x000fe20000010000 */
[----:B------:R-:W-:-:S05]  /*0210*/  ISETP.GE.U32.AND P0, PT, R8, 0x2, PT ;  /* 0x000000020800780c */ /* 0x000fca0003f06070 */
[----:B------:R-:W1:Y:S08]  /*0220*/  LDCU UR5, c[0x0][0x390] ;  /* 0x00007200ff0577ac */ /* 0x000e700008000800 */
[----:B------:R-:W-:Y:S05]  /*0230*/  @!P0 BRA `(.L_x_2) ;  /* 0x0000000000448947 */ /* 0x000fea0003800000 */
.L_x_5:
[----:B------:R-:W-:Y:S01]  /*0240*/  SHF.R.U32.HI R12, RZ, 0x1, R8 ;  /* 0x00000001ff0c7819 */ /* 0x000fe20000011608 */
[----:B------:R-:W-:Y:S04]  /*0250*/  BSSY.RECONVERGENT B0, `(.L_x_3) ;  /* 0x000000b000007945 */ /* 0x000fe80003800200 */
[----:B------:R-:W-:-:S05]  /*0260*/  IMAD.IADD R6, R0, 0x1, R12 ;  /* 0x0000000100067824 */ /* 0x000fca00078e020c */
[----:B-1----:R-:W-:-:S04]  /*0270*/  ISETP.GE.U32.AND P0, PT, R6, UR5, PT ;  /* 0x0000000506007c0c */ /* 0x002fc8000bf06070 */
[----:B------:R-:W-:-:S13]  /*0280*/  ISETP.GE.U32.OR P0, PT, R13, R12, P0 ;  /* 0x0000000c0d00720c */ /* 0x000fda0000706470 */
[----:B------:R-:W-:Y:S05]  /*0290*/  @P0 BRA `(.L_x_4) ;  /* 0x0000000000180947 */ /* 0x000fea0003800000 */
[----:B0-----:R-:W-:Y:S01]  /*02a0*/  IMAD R7, R9, UR5, R6 ;  /* 0x0000000509077c24 */ /* 0x001fe2000f8e0206 */
[----:B------:R-:W2:Y:S03]  /*02b0*/  LDG.E R11, desc[UR6][R4.64] ;  /* 0x00000006040b7981 */ /* 0x000ea6000c1e1900 */
[----:B------:R-:W-:-:S06]  /*02c0*/  IMAD.WIDE.U32 R6, R7, 0x4, R2 ;  /* 0x0000000407067825 */ /* 0x000fcc00078e0002 */
[----:B------:R-:W2:Y:S02]  /*02d0*/  LDG.E R6, desc[UR6][R6.64] ;  /* 0x0000000606067981 */ /* 0x000ea4000c1e1900 */
[----:B--2---:R-:W-:-:S05]  /*02e0*/  IMAD.IADD R11, R6, 0x1, R11 ;  /* 0x00000001060b7824 */ /* 0x004fca00078e020b */
[----:B------:R1:W-:Y:S02]  /*02f0*/  STG.E desc[UR6][R4.64], R11 ;  /* 0x0000000b04007986 */ /* 0x0003e4000c101906 */
.L_x_4:
[----:B------:R-:W-:Y:S05]  /*0300*/  BSYNC.RECONVERGENT B0 ;  /* 0x0000000000007941 */ /* 0x000fea0003800200 */
.L_x_3:
[----:B------:R-:W-:Y:S01]  /*0310*/  BAR.SYNC.DEFER_BLOCKING 0x0 ;  /* 0x0000000000007b1d */ /* 0x000fe20000010000 */
[----:B------:R-:W-:Y:S01]  /*0320*/  ISETP.GT.U32.AND P0, PT, R8, 0x3, PT ;  /* 0x000000030800780c */ /* 0x000fe20003f04070 */
[----:B------:R-:W-:-:S12]  /*0330*/  IMAD.MOV.U32 R8, RZ, RZ, R12 ;  /* 0x000000ffff087224 */ /* 0x000fd800078e000c */
[----:B------:R-:W-:Y:S05]  /*0340*/  @P0 BRA `(.L_x_5) ;  /* 0xfffffffc00bc0947 */ /* 0x000fea000383ffff */
.L_x_2:
[----:B------:R-:W-:-:S13]  /*0350*/  ISETP.NE.AND P0, PT, R13, RZ, PT ;  /* 0x000000ff0d00720c */ /* 0x000fda0003f05270 */
[----:B-1----:R-:W-:Y:S05]  /*0360*/  @P0 EXIT ;  /* 0x000000000000094d */ /* 0x002fea0003800000 */
[----:B0-----:R-:W2:Y:S01]  /*0370*/  LDG.E R5, desc[UR6][R4.64] ;  /* 0x0000000604057981 */ /* 0x001ea2000c1e1900 */
[----:B------:R-:W0:Y:S08]  /*0380*/  LDC R7, c[0x0][0x370] ;  /* 0x0000dc00ff077b82 */ /* 0x000e300000000800 */
[----:B------:R-:W1:Y:S01]  /*0390*/  LDC.64 R2, c[0x0][0x388] ;  /* 0x0000e200ff027b82 */ /* 0x000e620000000a00 */
[----:B0-----:R-:W-:-:S04]  /*03a0*/  IMAD R7, R10, R7, UR4 ;  /* 0x000000040a077e24 */ /* 0x001fc8000f8e0207 */
[----:B-1----:R-:W-:-:S05]  /*03b0*/  IMAD.WIDE.U32 R2, R7, 0x4, R2 ;  /* 0x0000000407027825 */ /* 0x002fca00078e0002 */
[----:B--2---:R-:W-:Y:S01]  /*03c0*/  STG.E desc[UR6][R2.64], R5 ;  /* 0x0000000502007986 */ /* 0x004fe2000c101906 */
[----:B------:R-:W-:Y:S05]  /*03d0*/  EXIT ;  /* 0x000000000000794d */ /* 0x000fea0003800000 */
.L_x_6:
[----:B------:R-:W-:-:S00]  /*03e0*/  BRA `(.L_x_6) ;  /* 0xfffffffc00fc7947 */ /* 0x000fc0000383ffff */
[----:B------:R-:W-:-:S00]  /*03f0*/  NOP ;  /* 0x0000000000007918 */ /* 0x000fc00000000000 */
        /* <DEDUP_REMOVED lines=8> */
.L_x_7:


//--------------------- .nv.shared.reserved.0     --------------------------
	.section	.nv.shared.reserved.0,"aw",@nobits
	.weak		__nv_reservedSMEM_offset_0_alias
	.size		__nv_reservedSMEM_offset_0_alias, 0, 64
	.other		__nv_reservedSMEM_offset_0_alias,@"STO_CUDA_RESERVED_SHARED STV_DEFAULT"
__nv_reservedSMEM_offset_0_alias:
	.zero		0
	.zero		64


//--------------------- .nv.constant0._Z20sumArrayElementK2D1DPiS_jjiiiii --------------------------
	.section	.nv.constant0._Z20sumArrayElementK2D1DPiS_jjiiiii,"a",@progbits
	.sectionflags	@""
	.align	4
.nv.constant0._Z20sumArrayElementK2D1DPiS_jjiiiii:
	.zero		940


//--------------------- SYMBOLS --------------------------

	.type		.nv.reservedSmem.offset0,@object
	.size		.nv.reservedSmem.offset0,0x4
